//
// Generated by NVIDIA NVVM Compiler
//
// Compiler Build ID: CL-36424714
// Cuda compilation tools, release 13.0, V13.0.88
// Based on NVVM 20.0.0
//

.version 9.0
.target sm_100
.address_size 64

	// .globl	_Z11sum_mat_rowPfS_S_ii
.extern .func  (.param .b32 func_retval0) vprintf
(
	.param .b64 vprintf_param_0,
	.param .b64 vprintf_param_1
)
;
.global .align 1 .b8 $str[15] = {91, 37, 100, 32, 37, 100, 32, 37, 100, 32, 37, 100, 93, 10};
.global .align 1 .b8 $str$1[10] = {97, 91, 37, 100, 93, 61, 37, 102, 10};

.visible .entry _Z11sum_mat_rowPfS_S_ii(
	.param .u64 .ptr .align 1 _Z11sum_mat_rowPfS_S_ii_param_0,
	.param .u64 .ptr .align 1 _Z11sum_mat_rowPfS_S_ii_param_1,
	.param .u64 .ptr .align 1 _Z11sum_mat_rowPfS_S_ii_param_2,
	.param .u32 _Z11sum_mat_rowPfS_S_ii_param_3,
	.param .u32 _Z11sum_mat_rowPfS_S_ii_param_4
)
{
	.reg .pred 	%p<2>;
	.reg .b32 	%r<9>;
	.reg .b32 	%f<4>;
	.reg .b64 	%rd<12>;

	ld.param.u64 	%rd1, [_Z11sum_mat_rowPfS_S_ii_param_0];
	ld.param.u64 	%rd2, [_Z11sum_mat_rowPfS_S_ii_param_1];
	ld.param.u64 	%rd3, [_Z11sum_mat_rowPfS_S_ii_param_2];
	ld.param.u32 	%r3, [_Z11sum_mat_rowPfS_S_ii_param_3];
	ld.param.u32 	%r2, [_Z11sum_mat_rowPfS_S_ii_param_4];
	mul.lo.s32 	%r4, %r2, %r3;
	mov.u32 	%r5, %tid.x;
	mov.u32 	%r6, %ctaid.x;
	mov.u32 	%r7, %ntid.x;
	mad.lo.s32 	%r1, %r6, %r7, %r5;
	setp.ge.s32 	%p1, %r1, %r4;
	@%p1 bra 	$L__BB0_2;
	cvta.to.global.u64 	%rd4, %rd1;
	cvta.to.global.u64 	%rd5, %rd2;
	cvta.to.global.u64 	%rd6, %rd3;
	mul.wide.s32 	%rd7, %r1, 4;
	add.s64 	%rd8, %rd4, %rd7;
	ld.global.f32 	%f1, [%rd8];
	rem.s32 	%r8, %r1, %r2;
	mul.wide.s32 	%rd9, %r8, 4;
	add.s64 	%rd10, %rd5, %rd9;
	ld.global.f32 	%f2, [%rd10];
	add.f32 	%f3, %f1, %f2;
	add.s64 	%rd11, %rd6, %rd7;
	st.global.f32 	[%rd11], %f3;
$L__BB0_2:
	ret;

}
	// .globl	_Z3setPffii
.visible .entry _Z3setPffii(
	.param .u64 .ptr .align 1 _Z3setPffii_param_0,
	.param .f32 _Z3setPffii_param_1,
	.param .u32 _Z3setPffii_param_2,
	.param .u32 _Z3setPffii_param_3
)
{
	.local .align 16 .b8 	__local_depot1[16];
	.reg .b64 	%SP;
	.reg .b64 	%SPL;
	.reg .pred 	%p<2>;
	.reg .b32 	%r<12>;
	.reg .b32 	%f<2>;
	.reg .b64 	%rd<12>;
	.reg .b64 	%fd<2>;

	mov.u64 	%SPL, __local_depot1;
	cvta.local.u64 	%SP, %SPL;
	ld.param.u64 	%rd2, [_Z3setPffii_param_0];
	ld.param.f32 	%f1, [_Z3setPffii_param_1];
	ld.param.u32 	%r2, [_Z3setPffii_param_2];
	ld.param.u32 	%r3, [_Z3setPffii_param_3];
	add.u64 	%rd3, %SP, 0;
	add.u64 	%rd1, %SPL, 0;
	mul.lo.s32 	%r4, %r3, %r2;
	mov.u32 	%r5, %tid.x;
	mov.u32 	%r6, %ctaid.x;
	mov.u32 	%r7, %ntid.x;
	mad.lo.s32 	%r1, %r6, %r7, %r5;
	st.local.v4.u32 	[%rd1], {%r5, %r6, %r7, %r1};
	mov.u64 	%rd4, $str;
	cvta.global.u64 	%rd5, %rd4;
	{ // callseq 0, 0
	.param .b64 param0;
	st.param.b64 	[param0], %rd5;
	.param .b64 param1;
	st.param.b64 	[param1], %rd3;
	.param .b32 retval0;
	call.uni (retval0), 
	vprintf, 
	(
	param0, 
	param1
	);
	ld.param.b32 	%r8, [retval0];
	} // callseq 0
	setp.ge.s32 	%p1, %r1, %r4;
	@%p1 bra 	$L__BB1_2;
	cvta.to.global.u64 	%rd6, %rd2;
	mul.wide.s32 	%rd7, %r1, 4;
	add.s64 	%rd8, %rd6, %rd7;
	st.global.f32 	[%rd8], %f1;
	cvt.f64.f32 	%fd1, %f1;
	st.local.u32 	[%rd1], %r1;
	st.local.f64 	[%rd1+8], %fd1;
	mov.u64 	%rd9, $str$1;
	cvta.global.u64 	%rd10, %rd9;
	{ // callseq 1, 0
	.param .b64 param0;
	st.param.b64 	[param0], %rd10;
	.param .b64 param1;
	st.param.b64 	[param1], %rd3;
	.param .b32 retval0;
	call.uni (retval0), 
	vprintf, 
	(
	param0, 
	param1
	);
	ld.param.b32 	%r10, [retval0];
	} // callseq 1
$L__BB1_2:
	ret;

}


// ===== COMPILED SASS (sm_100) =====

	.target	sm_100

	.elftype	@"ET_EXEC"


//--------------------- .note.nv.tkinfo           --------------------------
	.section	.note.nv.tkinfo,"",@"SHT_NOTE"
	.sectionflags	@"SHF_NOTE_NV_TKINFO"
	.tkinfo
        /*0018*/ 	.word	0x00000002
        /*0030*/ 	.string	""
        /*0030*/ 	.string	"ptxas"
        /*0030*/ 	.string	"Cuda compilation tools, release 13.0, V13.0.88"
        /*0030*/ 	.string	"Build cuda_13.0.r13.0/compiler.36424714_0"
        /*0030*/ 	.string	"-arch sm_100 -m 64 "



//--------------------- .note.nv.cuinfo           --------------------------
	.section	.note.nv.cuinfo,"",@"SHT_NOTE"
	.sectionflags	@"SHF_NOTE_NV_CUINFO"
        /*0018*/ 	.short	0x0002
        /*001a*/ 	.short	0x0064
        /*001c*/ 	.short	0x0082
	.zero		2


//--------------------- .nv.info                  --------------------------
	.section	.nv.info,"",@"SHT_CUDA_INFO"
	.align	4


	//----- nvinfo : EIATTR_REGCOUNT
	.align		4
        /*0000*/ 	.byte	0x04, 0x2f
        /*0002*/ 	.short	(.L_3 - .L_2)
	.align		4
.L_2:
        /*0004*/ 	.word	index@(_Z11sum_mat_rowPfS_S_ii)
        /*0008*/ 	.word	0x0000000c


	//----- nvinfo : EIATTR_FRAME_SIZE
	.align		4
.L_3:
        /*000c*/ 	.byte	0x04, 0x11
        /*000e*/ 	.short	(.L_5 - .L_4)
	.align		4
.L_4:
        /*0010*/ 	.word	index@(_Z11sum_mat_rowPfS_S_ii)
        /*0014*/ 	.word	0x00000000


	//----- nvinfo : EIATTR_REGCOUNT
	.align		4
.L_5:
        /*0018*/ 	.byte	0x04, 0x2f
        /*001a*/ 	.short	(.L_7 - .L_6)
	.align		4
.L_6:
        /*001c*/ 	.word	index@(_Z3setPffii)
        /*0020*/ 	.word	0x0000001a


	//----- nvinfo : EIATTR_FRAME_SIZE
	.align		4
.L_7:
        /*0024*/ 	.byte	0x04, 0x11
        /*0026*/ 	.short	(.L_9 - .L_8)
	.align		4
.L_8:
        /*0028*/ 	.word	index@(_Z3setPffii)
        /*002c*/ 	.word	0x00000010


	//----- nvinfo : EIATTR_MIN_STACK_SIZE
	.align		4
.L_9:
        /*0030*/ 	.byte	0x04, 0x12
        /*0032*/ 	.short	(.L_11 - .L_10)
	.align		4
.L_10:
        /*0034*/ 	.word	index@(_Z3setPffii)
        /*0038*/ 	.word	0x00000010


	//----- nvinfo : EIATTR_MIN_STACK_SIZE
	.align		4
.L_11:
        /*003c*/ 	.byte	0x04, 0x12
        /*003e*/ 	.short	(.L_13 - .L_12)
	.align		4
.L_12:
        /*0040*/ 	.word	index@(_Z11sum_mat_rowPfS_S_ii)
        /*0044*/ 	.word	0x00000000
.L_13:


//--------------------- .nv.compat                --------------------------
	.section	.nv.compat,"",@"SHT_CUDA_COMPAT_INFO"
	.align	4
        /*0000*/ 	.byte	0x02, 0x09, 0x00, 0x00, 0x02, 0x02, 0x01, 0x00, 0x02, 0x05, 0x05, 0x00, 0x03, 0x07, 0x01, 0x01
        /*0010*/ 	.byte	0x02, 0x03, 0x00, 0x00, 0x02, 0x06, 0x01, 0x00, 0x04, 0x0b, 0x08, 0x00, 0x09, 0x00, 0x00, 0x00
        /*0020*/ 	.byte	0x00, 0x00, 0x00, 0x00


//--------------------- .nv.info._Z3setPffii      --------------------------
	.section	.nv.info._Z3setPffii,"",@"SHT_CUDA_INFO"
	.sectionflags	@""
	.align	4


	//----- nvinfo : EIATTR_CUDA_API_VERSION
	.align		4
        /*0000*/ 	.byte	0x04, 0x37
        /*0002*/ 	.short	(.L_15 - .L_14)
.L_14:
        /*0004*/ 	.word	0x00000082


	//----- nvinfo : EIATTR_KPARAM_INFO
	.align		4
.L_15:
        /*0008*/ 	.byte	0x04, 0x17
        /*000a*/ 	.short	(.L_17 - .L_16)
.L_16:
        /*000c*/ 	.word	0x00000000
        /*0010*/ 	.short	0x0003
        /*0012*/ 	.short	0x0010
        /*0014*/ 	.byte	0x00, 0xf0, 0x11, 0x00


	//----- nvinfo : EIATTR_KPARAM_INFO
	.align		4
.L_17:
        /*0018*/ 	.byte	0x04, 0x17
        /*001a*/ 	.short	(.L_19 - .L_18)
.L_18:
        /*001c*/ 	.word	0x00000000
        /*0020*/ 	.short	0x0002
        /*0022*/ 	.short	0x000c
        /*0024*/ 	.byte	0x00, 0xf0, 0x11, 0x00


	//----- nvinfo : EIATTR_KPARAM_INFO
	.align		4
.L_19:
        /*0028*/ 	.byte	0x04, 0x17
        /*002a*/ 	.short	(.L_21 - .L_20)
.L_20:
        /*002c*/ 	.word	0x00000000
        /*0030*/ 	.short	0x0001
        /*0032*/ 	.short	0x0008
        /*0034*/ 	.byte	0x00, 0xf0, 0x11, 0x00


	//----- nvinfo : EIATTR_KPARAM_INFO
	.align		4
.L_21:
        /*0038*/ 	.byte	0x04, 0x17
        /*003a*/ 	.short	(.L_23 - .L_22)
.L_22:
        /*003c*/ 	.word	0x00000000
        /*0040*/ 	.short	0x0000
        /*0042*/ 	.short	0x0000
        /*0044*/ 	.byte	0x00, 0xf5, 0x21, 0x00


	//----- nvinfo : EIATTR_SPARSE_MMA_MASK
	.align		4
.L_23:
        /*0048*/ 	.byte	0x03, 0x50
        /*004a*/ 	.short	0x0000


	//----- nvinfo : EIATTR_MAXREG_COUNT
	.align		4
        /*004c*/ 	.byte	0x03, 0x1b
        /*004e*/ 	.short	0x00ff


	//----- nvinfo : EIATTR_EXTERNS
	.align		4
        /*0050*/ 	.byte	0x04, 0x0f
        /*0052*/ 	.short	(.L_25 - .L_24)


	//   ....[0]....
	.align		4
.L_24:
        /*0054*/ 	.word	index@(vprintf)


	//----- nvinfo : EIATTR_MERCURY_ISA_VERSION
	.align		4
.L_25:
        /*0058*/ 	.byte	0x03, 0x5f
        /*005a*/ 	.short	0x0101


	//----- nvinfo : EIATTR_VRC_CTA_INIT_COUNT
	.align		4
        /*005c*/ 	.byte	0x02, 0x4a
	.zero		1
	.zero		1


	//----- nvinfo : EIATTR_SYSCALL_OFFSETS
	.align		4
        /*0060*/ 	.byte	0x04, 0x46
        /*0062*/ 	.short	(.L_27 - .L_26)


	//   ....[0]....
.L_26:
        /*0064*/ 	.word	0x00000160


	//   ....[1]....
        /*0068*/ 	.word	0x00000280


	//----- nvinfo : EIATTR_EXIT_INSTR_OFFSETS
	.align		4
.L_27:
        /*006c*/ 	.byte	0x04, 0x1c
        /*006e*/ 	.short	(.L_29 - .L_28)


	//   ....[0]....
.L_28:
        /*0070*/ 	.word	0x00000180


	//   ....[1]....
        /*0074*/ 	.word	0x00000290


	//----- nvinfo : EIATTR_CRS_STACK_SIZE
	.align		4
.L_29:
        /*0078*/ 	.byte	0x04, 0x1e
        /*007a*/ 	.short	(.L_31 - .L_30)
.L_30:
        /*007c*/ 	.word	0x00000000


	//----- nvinfo : EIATTR_CBANK_PARAM_SIZE
	.align		4
.L_31:
        /*0080*/ 	.byte	0x03, 0x19
        /*0082*/ 	.short	0x0014


	//----- nvinfo : EIATTR_PARAM_CBANK
	.align		4
        /*0084*/ 	.byte	0x04, 0x0a
        /*0086*/ 	.short	(.L_33 - .L_32)
	.align		4
.L_32:
        /*0088*/ 	.word	index@(.nv.constant0._Z3setPffii)
        /*008c*/ 	.short	0x0380
        /*008e*/ 	.short	0x0014


	//----- nvinfo : EIATTR_SW_WAR
	.align		4
.L_33:
        /*0090*/ 	.byte	0x04, 0x36
        /*0092*/ 	.short	(.L_35 - .L_34)
.L_34:
        /*0094*/ 	.word	0x00000008
.L_35:


//--------------------- .nv.info._Z11sum_mat_rowPfS_S_ii --------------------------
	.section	.nv.info._Z11sum_mat_rowPfS_S_ii,"",@"SHT_CUDA_INFO"
	.sectionflags	@""
	.align	4


	//----- nvinfo : EIATTR_CUDA_API_VERSION
	.align		4
        /*0000*/ 	.byte	0x04, 0x37
        /*0002*/ 	.short	(.L_37 - .L_36)
.L_36:
        /*0004*/ 	.word	0x00000082


	//----- nvinfo : EIATTR_KPARAM_INFO
	.align		4
.L_37:
        /*0008*/ 	.byte	0x04, 0x17
        /*000a*/ 	.short	(.L_39 - .L_38)
.L_38:
        /*000c*/ 	.word	0x00000000
        /*0010*/ 	.short	0x0004
        /*0012*/ 	.short	0x001c
        /*0014*/ 	.byte	0x00, 0xf0, 0x11, 0x00


	//----- nvinfo : EIATTR_KPARAM_INFO
	.align		4
.L_39:
        /*0018*/ 	.byte	0x04, 0x17
        /*001a*/ 	.short	(.L_41 - .L_40)
.L_40:
        /*001c*/ 	.word	0x00000000
        /*0020*/ 	.short	0x0003
        /*0022*/ 	.short	0x0018
        /*0024*/ 	.byte	0x00, 0xf0, 0x11, 0x00


	//----- nvinfo : EIATTR_KPARAM_INFO
	.align		4
.L_41:
        /*0028*/ 	.byte	0x04, 0x17
        /*002a*/ 	.short	(.L_43 - .L_42)
.L_42:
        /*002c*/ 	.word	0x00000000
        /*0030*/ 	.short	0x0002
        /*0032*/ 	.short	0x0010
        /*0034*/ 	.byte	0x00, 0xf5, 0x21, 0x00


	//----- nvinfo : EIATTR_KPARAM_INFO
	.align		4
.L_43:
        /*0038*/ 	.byte	0x04, 0x17
        /*003a*/ 	.short	(.L_45 - .L_44)
.L_44:
        /*003c*/ 	.word	0x00000000
        /*0040*/ 	.short	0x0001
        /*0042*/ 	.short	0x0008
        /*0044*/ 	.byte	0x00, 0xf5, 0x21, 0x00


	//----- nvinfo : EIATTR_KPARAM_INFO
	.align		4
.L_45:
        /*0048*/ 	.byte	0x04, 0x17
        /*004a*/ 	.short	(.L_47 - .L_46)
.L_46:
        /*004c*/ 	.word	0x00000000
        /*0050*/ 	.short	0x0000
        /*0052*/ 	.short	0x0000
        /*0054*/ 	.byte	0x00, 0xf5, 0x21, 0x00


	//----- nvinfo : EIATTR_SPARSE_MMA_MASK
	.align		4
.L_47:
        /*0058*/ 	.byte	0x03, 0x50
        /*005a*/ 	.short	0x0000


	//----- nvinfo : EIATTR_MAXREG_COUNT
	.align		4
        /*005c*/ 	.byte	0x03, 0x1b
        /*005e*/ 	.short	0x00ff


	//----- nvinfo : EIATTR_MERCURY_ISA_VERSION
	.align		4
        /*0060*/ 	.byte	0x03, 0x5f
        /*0062*/ 	.short	0x0101


	//----- nvinfo : EIATTR_VRC_CTA_INIT_COUNT
	.align		4
        /*0064*/ 	.byte	0x02, 0x4a
	.zero		1
	.zero		1


	//----- nvinfo : EIATTR_EXIT_INSTR_OFFSETS
	.align		4
        /*0068*/ 	.byte	0x04, 0x1c
        /*006a*/ 	.short	(.L_49 - .L_48)


	//   ....[0]....
.L_48:
        /*006c*/ 	.word	0x00000080


	//   ....[1]....
        /*0070*/ 	.word	0x000002a0


	//----- nvinfo : EIATTR_CBANK_PARAM_SIZE
	.align		4
.L_49:
        /*0074*/ 	.byte	0x03, 0x19
        /*0076*/ 	.short	0x0020


	//----- nvinfo : EIATTR_PARAM_CBANK
	.align		4
        /*0078*/ 	.byte	0x04, 0x0a
        /*007a*/ 	.short	(.L_51 - .L_50)
	.align		4
.L_50:
        /*007c*/ 	.word	index@(.nv.constant0._Z11sum_mat_rowPfS_S_ii)
        /*0080*/ 	.short	0x0380
        /*0082*/ 	.short	0x0020


	//----- nvinfo : EIATTR_SW_WAR
	.align		4
.L_51:
        /*0084*/ 	.byte	0x04, 0x36
        /*0086*/ 	.short	(.L_53 - .L_52)
.L_52:
        /*0088*/ 	.word	0x00000008
.L_53:


//--------------------- .nv.callgraph             --------------------------
	.section	.nv.callgraph,"",@"SHT_CUDA_CALLGRAPH"
	.align	4
	.sectionentsize	8
	.align		4
        /*0000*/ 	.word	0x00000000
	.align		4
        /*0004*/ 	.word	0xffffffff
	.align		4
        /*0008*/ 	.word	index@(_Z3setPffii)
	.align		4
        /*000c*/ 	.word	index@(vprintf)
	.align		4
        /*0010*/ 	.word	0x00000000
	.align		4
        /*0014*/ 	.word	0xfffffffe
	.align		4
        /*0018*/ 	.word	0x00000000
	.align		4
        /*001c*/ 	.word	0xfffffffd
	.align		4
        /*0020*/ 	.word	0x00000000
	.align		4
        /*0024*/ 	.word	0xfffffffc


//--------------------- .nv.constant4             --------------------------
	.section	.nv.constant4,"a",@progbits
	.align	8
	.align		8
.nv.constant4:
        /*0000*/ 	.dword	vprintf
	.align		8
        /*0008*/ 	.dword	$str
	.align		8
        /*0010*/ 	.dword	$str$1


//--------------------- .text._Z3setPffii         --------------------------
	.section	.text._Z3setPffii,"ax",@progbits
	.align	128
        .global         _Z3setPffii
        .type           _Z3setPffii,@function
        .size           _Z3setPffii,(.L_x_4 - _Z3setPffii)
        .other          _Z3setPffii,@"STO_CUDA_ENTRY STV_DEFAULT"
_Z3setPffii:
.text._Z3setPffii:
[----:B------:R-:W0:Y:S01]  /*0000*/  LDC R1, c[0x0][0x37c] ;  /* 0x0000df00ff017b82 */ /* 0x000e220000000800 */
[----:B------:R-:W1:Y:S01]  /*0010*/  S2R R16, SR_TID.X ;  /* 0x0000000000107919 */ /* 0x000e620000002100 */
[----:B------:R-:W2:Y:S06]  /*0020*/  LDCU UR6, c[0x0][0x2fc] ;  /* 0x00005f80ff0677ac */ /* 0x000eac0008000800 */
[----:B------:R-:W1:Y:S01]  /*0030*/  LDC R18, c[0x0][0x360] ;  /* 0x0000d800ff127b82 */ /* 0x000e620000000800 */
[----:B0-----:R-:W-:Y:S01]  /*0040*/  VIADD R1, R1, 0xfffffff0 ;  /* 0xfffffff001017836 */ /* 0x001fe20000000000 */
[----:B------:R-:W1:Y:S01]  /*0050*/  S2R R17, SR_CTAID.X ;  /* 0x0000000000117919 */ /* 0x000e620000002500 */
[----:B------:R-:W0:Y:S01]  /*0060*/  LDCU UR5, c[0x0][0x2f8] ;  /* 0x00005f00ff0577ac */ /* 0x000e220008000800 */
[----:B------:R-:W-:Y:S01]  /*0070*/  MOV R2, 0x0 ;  /* 0x0000000000027802 */ /* 0x000fe20000000f00 */
[----:B------:R-:W3:Y:S03]  /*0080*/  LDCU.64 UR8, c[0x4][0x8] ;  /* 0x01000100ff0877ac */ /* 0x000ee60008000a00 */
[----:B------:R4:W5:Y:S01]  /*0090*/  LDC.64 R8, c[0x4][R2] ;  /* 0x0100000002087b82 */ /* 0x0009620000000a00 */
[----:B------:R-:W4:Y:S01]  /*00a0*/  LDCU UR36, c[0x0][0x390] ;  /* 0x00007200ff2477ac */ /* 0x000f220008000800 */
[----:B------:R-:W4:Y:S01]  /*00b0*/  LDCU UR4, c[0x0][0x38c] ;  /* 0x00007180ff0477ac */ /* 0x000f220008000800 */
[----:B0-----:R-:W-:-:S02]  /*00c0*/  IADD3 R23, P0, PT, R1, UR5, RZ ;  /* 0x0000000501177c10 */ /* 0x001fc4000ff1e0ff */
[----:B---3--:R-:W-:-:S03]  /*00d0*/  MOV R4, UR8 ;  /* 0x0000000800047c02 */ /* 0x008fc60008000f00 */
[----:B--2---:R-:W-:Y:S01]  /*00e0*/  IMAD.X R22, RZ, RZ, UR6, P0 ;  /* 0x00000006ff167e24 */ /* 0x004fe200080e06ff */
[----:B------:R-:W-:Y:S01]  /*00f0*/  MOV R6, R23 ;  /* 0x0000001700067202 */ /* 0x000fe20000000f00 */
[----:B------:R-:W-:Y:S02]  /*0100*/  IMAD.U32 R5, RZ, RZ, UR9 ;  /* 0x00000009ff057e24 */ /* 0x000fe4000f8e00ff */
[----:B------:R-:W-:Y:S01]  /*0110*/  IMAD.MOV.U32 R7, RZ, RZ, R22 ;  /* 0x000000ffff077224 */ /* 0x000fe200078e0016 */
[----:B----4-:R-:W-:Y:S01]  /*0120*/  UIMAD UR36, UR36, UR4, URZ ;  /* 0x00000004242472a4 */ /* 0x010fe2000f8e02ff */
[----:B-1----:R-:W-:-:S05]  /*0130*/  IMAD R19, R17, R18, R16 ;  /* 0x0000001211137224 */ /* 0x002fca00078e0210 */
[----:B------:R0:W-:Y:S06]  /*0140*/  STL.128 [R1], R16 ;  /* 0x0000001001007387 */ /* 0x0001ec0000100c00 */
[----:B------:R-:W-:-:S07]  /*0150*/  LEPC R20, `(.L_x_0) ;  /* 0x000000001014794e */ /* 0x000fce0000000000 */
[----:B0----5:R-:W-:Y:S05]  /*0160*/  CALL.ABS.NOINC R8 ;  /* 0x0000000008007343 */ /* 0x021fea0003c00000 */
.L_x_0:
[----:B------:R-:W-:-:S13]  /*0170*/  ISETP.GE.AND P0, PT, R19, UR36, PT ;  /* 0x0000002413007c0c */ /* 0x000fda000bf06270 */
[----:B------:R-:W-:Y:S05]  /*0180*/  @P0 EXIT ;  /* 0x000000000000094d */ /* 0x000fea0003800000 */
[----:B------:R-:W0:Y:S01]  /*0190*/  LDC R3, c[0x0][0x388] ;  /* 0x0000e200ff037b82 */ /* 0x000e220000000800 */
[----:B------:R-:W1:Y:S01]  /*01a0*/  LDCU.64 UR4, c[0x0][0x358] ;  /* 0x00006b00ff0477ac */ /* 0x000e620008000a00 */
[----:B------:R2:W-:Y:S01]  /*01b0*/  STL [R1], R19 ;  /* 0x0000001301007387 */ /* 0x0005e20000100800 */
[----:B------:R-:W-:Y:S01]  /*01c0*/  MOV R6, R23 ;  /* 0x0000001700067202 */ /* 0x000fe20000000f00 */
[----:B------:R-:W-:Y:S01]  /*01d0*/  IMAD.MOV.U32 R7, RZ, RZ, R22 ;  /* 0x000000ffff077224 */ /* 0x000fe200078e0016 */
[----:B------:R-:W3:Y:S03]  /*01e0*/  LDCU.64 UR6, c[0x4][0x10] ;  /* 0x01000200ff0677ac */ /* 0x000ee60008000a00 */
[----:B------:R-:W4:Y:S08]  /*01f0*/  LDC.64 R8, c[0x0][0x380] ;  /* 0x0000e000ff087b82 */ /* 0x000f300000000a00 */
[----:B------:R2:W5:Y:S01]  /*0200*/  LDC.64 R12, c[0x4][R2] ;  /* 0x01000000020c7b82 */ /* 0x0005620000000a00 */
[----:B---3--:R-:W-:Y:S01]  /*0210*/  MOV R4, UR6 ;  /* 0x0000000600047c02 */ /* 0x008fe20008000f00 */
[----:B0-----:R-:W0:Y:S01]  /*0220*/  F2F.F64.F32 R10, R3 ;  /* 0x00000003000a7310 */ /* 0x001e220000201800 */
[----:B------:R-:W-:-:S02]  /*0230*/  IMAD.U32 R5, RZ, RZ, UR7 ;  /* 0x00000007ff057e24 */ /* 0x000fc4000f8e00ff */
[----:B----4-:R-:W-:-:S05]  /*0240*/  IMAD.WIDE R8, R19, 0x4, R8 ;  /* 0x0000000413087825 */ /* 0x010fca00078e0208 */
[----:B-1----:R2:W-:Y:S04]  /*0250*/  STG.E desc[UR4][R8.64], R3 ;  /* 0x0000000308007986 */ /* 0x0025e8000c101904 */
[----:B0----5:R2:W-:Y:S02]  /*0260*/  STL.64 [R1+0x8], R10 ;  /* 0x0000080a01007387 */ /* 0x0215e40000100a00 */
[----:B------:R-:W-:-:S07]  /*0270*/  LEPC R20, `(.L_x_1) ;  /* 0x000000001014794e */ /* 0x000fce0000000000 */
[----:B--2---:R-:W-:Y:S05]  /*0280*/  CALL.ABS.NOINC R12 ;  /* 0x000000000c007343 */ /* 0x004fea0003c00000 */
.L_x_1:
[----:B------:R-:W-:Y:S05]  /*0290*/  EXIT ;  /* 0x000000000000794d */ /* 0x000fea0003800000 */
.L_x_2:
[----:B------:R-:W-:-:S00]  /*02a0*/  BRA `(.L_x_2) ;  /* 0xfffffffc00fc7947 */ /* 0x000fc0000383ffff */
[----:B------:R-:W-:-:S00]  /*02b0*/  NOP ;  /* 0x0000000000007918 */ /* 0x000fc00000000000 */
        /* <DEDUP_REMOVED lines=12> */
.L_x_4:


//--------------------- .text._Z11sum_mat_rowPfS_S_ii --------------------------
	.section	.text._Z11sum_mat_rowPfS_S_ii,"ax",@progbits
	.align	128
        .global         _Z11sum_mat_rowPfS_S_ii
        .type           _Z11sum_mat_rowPfS_S_ii,@function
        .size           _Z11sum_mat_rowPfS_S_ii,(.L_x_5 - _Z11sum_mat_rowPfS_S_ii)
        .other          _Z11sum_mat_rowPfS_S_ii,@"STO_CUDA_ENTRY STV_DEFAULT"
_Z11sum_mat_rowPfS_S_ii:
.text._Z11sum_mat_rowPfS_S_ii:
[----:B------:R-:W-:Y:S01]  /*0000*/  LDC R1, c[0x0][0x37c] ;  /* 0x0000df00ff017b82 */ /* 0x000fe20000000800 */
[----:B------:R-:W0:Y:S07]  /*0010*/  S2R R0, SR_TID.X ;  /* 0x0000000000007919 */ /* 0x000e2e0000002100 */
[----:B------:R-:W0:Y:S08]  /*0020*/  S2UR UR4, SR_CTAID.X ;  /* 0x00000000000479c3 */ /* 0x000e300000002500 */
[----:B------:R-:W0:Y:S08]  /*0030*/  LDC R5, c[0x0][0x360] ;  /* 0x0000d800ff057b82 */ /* 0x000e300000000800 */
[----:B------:R-:W1:Y:S01]  /*0040*/  LDC.64 R2, c[0x0][0x398] ;  /* 0x0000e600ff027b82 */ /* 0x000e620000000a00 */
[----:B0-----:R-:W-:-:S02]  /*0050*/  IMAD R0, R5, UR4, R0 ;  /* 0x0000000405007c24 */ /* 0x001fc4000f8e0200 */
[----:B-1----:R-:W-:-:S05]  /*0060*/  IMAD R5, R3, R2, RZ ;  /* 0x0000000203057224 */ /* 0x002fca00078e02ff */
[----:B------:R-:W-:-:S13]  /*0070*/  ISETP.GE.AND P0, PT, R0, R5, PT ;  /* 0x000000050000720c */ /* 0x000fda0003f06270 */
[----:B------:R-:W-:Y:S05]  /*0080*/  @P0 EXIT ;  /* 0x000000000000094d */ /* 0x000fea0003800000 */
[----:B------:R-:W-:Y:S01]  /*0090*/  IABS R9, R3 ;  /* 0x0000000300097213 */ /* 0x000fe20000000000 */
[----:B------:R-:W0:Y:S01]  /*00a0*/  LDCU.64 UR4, c[0x0][0x358] ;  /* 0x00006b00ff0477ac */ /* 0x000e220008000a00 */
[----:B------:R-:W-:Y:S02]  /*00b0*/  ISETP.GE.AND P2, PT, R0, RZ, PT ;  /* 0x000000ff0000720c */ /* 0x000fe40003f46270 */
[----:B------:R-:W1:Y:S08]  /*00c0*/  I2F.RP R2, R9 ;  /* 0x0000000900027306 */ /* 0x000e700000209400 */
[----:B-1----:R-:W1:Y:S02]  /*00d0*/  MUFU.RCP R2, R2 ;  /* 0x0000000200027308 */ /* 0x002e640000001000 */
[----:B-1----:R-:W-:-:S06]  /*00e0*/  IADD3 R4, PT, PT, R2, 0xffffffe, RZ ;  /* 0x0ffffffe02047810 */ /* 0x002fcc0007ffe0ff */
[----:B------:R1:W2:Y:S02]  /*00f0*/  F2I.FTZ.U32.TRUNC.NTZ R5, R4 ;  /* 0x0000000400057305 */ /* 0x0002a4000021f000 */
[----:B-1----:R-:W-:Y:S02]  /*0100*/  HFMA2 R4, -RZ, RZ, 0, 0 ;  /* 0x00000000ff047431 */ /* 0x002fe400000001ff */
[----:B--2---:R-:W-:-:S04]  /*0110*/  IMAD.MOV R6, RZ, RZ, -R5 ;  /* 0x000000ffff067224 */ /* 0x004fc800078e0a05 */
[----:B------:R-:W-:Y:S01]  /*0120*/  IMAD R7, R6, R9, RZ ;  /* 0x0000000906077224 */ /* 0x000fe200078e02ff */
[----:B------:R-:W-:-:S03]  /*0130*/  IABS R6, R0 ;  /* 0x0000000000067213 */ /* 0x000fc60000000000 */
[----:B------:R-:W-:-:S06]  /*0140*/  IMAD.HI.U32 R5, R5, R7, R4 ;  /* 0x0000000705057227 */ /* 0x000fcc00078e0004 */
[----:B------:R-:W-:-:S04]  /*0150*/  IMAD.HI.U32 R5, R5, R6, RZ ;  /* 0x0000000605057227 */ /* 0x000fc800078e00ff */
[----:B------:R-:W-:-:S04]  /*0160*/  IMAD.MOV R5, RZ, RZ, -R5 ;  /* 0x000000ffff057224 */ /* 0x000fc800078e0a05 */
[C---:B------:R-:W-:Y:S02]  /*0170*/  IMAD R2, R9.reuse, R5, R6 ;  /* 0x0000000509027224 */ /* 0x040fe400078e0206 */
[----:B------:R-:W1:Y:S03]  /*0180*/  LDC.64 R4, c[0x0][0x380] ;  /* 0x0000e000ff047b82 */ /* 0x000e660000000a00 */
[----:B------:R-:W-:-:S05]  /*0190*/  ISETP.GT.U32.AND P0, PT, R9, R2, PT ;  /* 0x000000020900720c */ /* 0x000fca0003f04070 */
[----:B------:R-:W2:Y:S08]  /*01a0*/  LDC.64 R6, c[0x0][0x388] ;  /* 0x0000e200ff067b82 */ /* 0x000eb00000000a00 */
[----:B------:R-:W-:Y:S02]  /*01b0*/  @!P0 IADD3 R2, PT, PT, R2, -R9, RZ ;  /* 0x8000000902028210 */ /* 0x000fe40007ffe0ff */
[----:B------:R-:W-:-:S02]  /*01c0*/  ISETP.NE.AND P0, PT, R3, RZ, PT ;  /* 0x000000ff0300720c */ /* 0x000fc40003f05270 */
[----:B------:R-:W-:-:S13]  /*01d0*/  ISETP.GT.U32.AND P1, PT, R9, R2, PT ;  /* 0x000000020900720c */ /* 0x000fda0003f24070 */
[----:B------:R-:W-:-:S05]  /*01e0*/  @!P1 IMAD.IADD R2, R2, 0x1, -R9 ;  /* 0x0000000102029824 */ /* 0x000fca00078e0a09 */
[----:B------:R-:W-:-:S04]  /*01f0*/  MOV R9, R2 ;  /* 0x0000000200097202 */ /* 0x000fc80000000f00 */
[----:B------:R-:W-:Y:S02]  /*0200*/  @!P2 IADD3 R9, PT, PT, -R9, RZ, RZ ;  /* 0x000000ff0909a210 */ /* 0x000fe40007ffe1ff */
[----:B------:R-:W-:Y:S01]  /*0210*/  @!P0 LOP3.LUT R9, RZ, R3, RZ, 0x33, !PT ;  /* 0x00000003ff098212 */ /* 0x000fe200078e33ff */
[----:B-1----:R-:W-:-:S04]  /*0220*/  IMAD.WIDE R2, R0, 0x4, R4 ;  /* 0x0000000400027825 */ /* 0x002fc800078e0204 */
[----:B--2---:R-:W-:Y:S02]  /*0230*/  IMAD.WIDE R4, R9, 0x4, R6 ;  /* 0x0000000409047825 */ /* 0x004fe400078e0206 */
[----:B0-----:R-:W2:Y:S01]  /*0240*/  LDG.E R2, desc[UR4][R2.64] ;  /* 0x0000000402027981 */ /* 0x001ea2000c1e1900 */
[----:B------:R-:W0:Y:S03]  /*0250*/  LDC.64 R6, c[0x0][0x390] ;  /* 0x0000e400ff067b82 */ /* 0x000e260000000a00 */
[----:B------:R-:W2:Y:S01]  /*0260*/  LDG.E R5, desc[UR4][R4.64] ;  /* 0x0000000404057981 */ /* 0x000ea2000c1e1900 */
[----:B0-----:R-:W-:-:S04]  /*0270*/  IMAD.WIDE R6, R0, 0x4, R6 ;  /* 0x0000000400067825 */ /* 0x001fc800078e0206 */
[----:B--2---:R-:W-:-:S05]  /*0280*/  FADD R9, R2, R5 ;  /* 0x0000000502097221 */ /* 0x004fca0000000000 */
[----:B------:R-:W-:Y:S01]  /*0290*/  STG.E desc[UR4][R6.64], R9 ;  /* 0x0000000906007986 */ /* 0x000fe2000c101904 */
[----:B------:R-:W-:Y:S05]  /*02a0*/  EXIT ;  /* 0x000000000000794d */ /* 0x000fea0003800000 */
.L_x_3:
        /* <DEDUP_REMOVED lines=13> */
.L_x_5:


//--------------------- .nv.global.init           --------------------------
	.section	.nv.global.init,"aw",@progbits
.nv.global.init:
	.type		$str$1,@object
	.size		$str$1,($str - $str$1)
$str$1:
        /*0000*/ 	.byte	0x61, 0x5b, 0x25, 0x64, 0x5d, 0x3d, 0x25, 0x66, 0x0a, 0x00
	.type		$str,@object
	.size		$str,(.L_0 - $str)
$str:
        /*000a*/ 	.byte	0x5b, 0x25, 0x64, 0x20, 0x25, 0x64, 0x20, 0x25, 0x64, 0x20, 0x25, 0x64, 0x5d, 0x0a, 0x00
.L_0:


//--------------------- .nv.shared.reserved.0     --------------------------
	.section	.nv.shared.reserved.0,"aw",@nobits
	.weak		__nv_reservedSMEM_offset_0_alias
	.size		__nv_reservedSMEM_offset_0_alias, 0, 64
	.other		__nv_reservedSMEM_offset_0_alias,@"STO_CUDA_RESERVED_SHARED STV_DEFAULT"
__nv_reservedSMEM_offset_0_alias:
	.zero		0
	.zero		64


//--------------------- .nv.constant0._Z3setPffii --------------------------
	.section	.nv.constant0._Z3setPffii,"a",@progbits
	.sectionflags	@""
	.align	4
.nv.constant0._Z3setPffii:
	.zero		916


//--------------------- .nv.constant0._Z11sum_mat_rowPfS_S_ii --------------------------
	.section	.nv.constant0._Z11sum_mat_rowPfS_S_ii,"a",@progbits
	.sectionflags	@""
	.align	4
.nv.constant0._Z11sum_mat_rowPfS_S_ii:
	.zero		928


//--------------------- SYMBOLS --------------------------

	.type		.nv.reservedSmem.offset0,@object
	.size		.nv.reservedSmem.offset0,0x4
	.type		vprintf,@function
